//
// Generated by NVIDIA NVVM Compiler
//
// Compiler Build ID: CL-36424714
// Cuda compilation tools, release 13.0, V13.0.88
// Based on NVVM 20.0.0
//

.version 9.0
.target sm_100
.address_size 64

	// .globl	default_function_kernel

.visible .entry default_function_kernel(
	.param .u64 .ptr .align 1 default_function_kernel_param_0,
	.param .u64 .ptr .align 1 default_function_kernel_param_1
)
.maxntid 36
{
	.reg .b32 	%r<16>;
	.reg .b32 	%f<2>;
	.reg .b64 	%rd<9>;

	ld.param.u64 	%rd1, [default_function_kernel_param_0];
	ld.param.u64 	%rd2, [default_function_kernel_param_1];
	cvta.to.global.u64 	%rd3, %rd2;
	cvta.to.global.u64 	%rd4, %rd1;
	mov.u32 	%r1, %ctaid.x;
	shr.u32 	%r2, %r1, 4;
	and.b32  	%r3, %r1, 15;
	mov.u32 	%r4, %tid.x;
	shr.u32 	%r5, %r4, 2;
	mad.lo.s32 	%r6, %r3, 9, %r5;
	and.b32  	%r7, %r6, 508;
	mad.lo.s32 	%r8, %r2, 144, %r7;
	shl.b32 	%r9, %r1, 2;
	add.s32 	%r10, %r9, %r4;
	shr.u32 	%r11, %r10, 1;
	and.b32  	%r12, %r11, 3;
	or.b32  	%r13, %r8, %r12;
	mul.wide.u32 	%rd5, %r13, 4;
	add.s64 	%rd6, %rd4, %rd5;
	ld.global.nc.f32 	%f1, [%rd6];
	shl.b32 	%r14, %r1, 5;
	add.s32 	%r15, %r10, %r14;
	mul.wide.u32 	%rd7, %r15, 4;
	add.s64 	%rd8, %rd3, %rd7;
	st.global.f32 	[%rd8], %f1;
	ret;

}


// ===== COMPILED SASS (sm_100) =====

	.target	sm_100

	.elftype	@"ET_EXEC"


//--------------------- .note.nv.tkinfo           --------------------------
	.section	.note.nv.tkinfo,"",@"SHT_NOTE"
	.sectionflags	@"SHF_NOTE_NV_TKINFO"
	.tkinfo
        /*0018*/ 	.word	0x00000002
        /*0030*/ 	.string	""
        /*0030*/ 	.string	"ptxas"
        /*0030*/ 	.string	"Cuda compilation tools, release 13.0, V13.0.88"
        /*0030*/ 	.string	"Build cuda_13.0.r13.0/compiler.36424714_0"
        /*0030*/ 	.string	"-arch sm_100 -m 64 "



//--------------------- .note.nv.cuinfo           --------------------------
	.section	.note.nv.cuinfo,"",@"SHT_NOTE"
	.sectionflags	@"SHF_NOTE_NV_CUINFO"
        /*0018*/ 	.short	0x0002
        /*001a*/ 	.short	0x0064
        /*001c*/ 	.short	0x0082
	.zero		2


//--------------------- .nv.info                  --------------------------
	.section	.nv.info,"",@"SHT_CUDA_INFO"
	.align	4


	//----- nvinfo : EIATTR_REGCOUNT
	.align		4
        /*0000*/ 	.byte	0x04, 0x2f
        /*0002*/ 	.short	(.L_1 - .L_0)
	.align		4
.L_0:
        /*0004*/ 	.word	index@(default_function_kernel)
        /*0008*/ 	.word	0x0000000a


	//----- nvinfo : EIATTR_FRAME_SIZE
	.align		4
.L_1:
        /*000c*/ 	.byte	0x04, 0x11
        /*000e*/ 	.short	(.L_3 - .L_2)
	.align		4
.L_2:
        /*0010*/ 	.word	index@(default_function_kernel)
        /*0014*/ 	.word	0x00000000


	//----- nvinfo : EIATTR_MIN_STACK_SIZE
	.align		4
.L_3:
        /*0018*/ 	.byte	0x04, 0x12
        /*001a*/ 	.short	(.L_5 - .L_4)
	.align		4
.L_4:
        /*001c*/ 	.word	index@(default_function_kernel)
        /*0020*/ 	.word	0x00000000
.L_5:


//--------------------- .nv.compat                --------------------------
	.section	.nv.compat,"",@"SHT_CUDA_COMPAT_INFO"
	.align	4
        /*0000*/ 	.byte	0x02, 0x09, 0x00, 0x00, 0x02, 0x02, 0x01, 0x00, 0x02, 0x05, 0x05, 0x00, 0x03, 0x07, 0x01, 0x01
        /*0010*/ 	.byte	0x02, 0x03, 0x00, 0x00, 0x02, 0x06, 0x01, 0x00, 0x04, 0x0b, 0x08, 0x00, 0x09, 0x00, 0x00, 0x00
        /*0020*/ 	.byte	0x00, 0x00, 0x00, 0x00


//--------------------- .nv.info.default_function_kernel --------------------------
	.section	.nv.info.default_function_kernel,"",@"SHT_CUDA_INFO"
	.sectionflags	@""
	.align	4


	//----- nvinfo : EIATTR_CUDA_API_VERSION
	.align		4
        /*0000*/ 	.byte	0x04, 0x37
        /*0002*/ 	.short	(.L_7 - .L_6)
.L_6:
        /*0004*/ 	.word	0x00000082


	//----- nvinfo : EIATTR_KPARAM_INFO
	.align		4
.L_7:
        /*0008*/ 	.byte	0x04, 0x17
        /*000a*/ 	.short	(.L_9 - .L_8)
.L_8:
        /*000c*/ 	.word	0x00000000
        /*0010*/ 	.short	0x0001
        /*0012*/ 	.short	0x0008
        /*0014*/ 	.byte	0x00, 0xf5, 0x21, 0x00


	//----- nvinfo : EIATTR_KPARAM_INFO
	.align		4
.L_9:
        /*0018*/ 	.byte	0x04, 0x17
        /*001a*/ 	.short	(.L_11 - .L_10)
.L_10:
        /*001c*/ 	.word	0x00000000
        /*0020*/ 	.short	0x0000
        /*0022*/ 	.short	0x0000
        /*0024*/ 	.byte	0x00, 0xf5, 0x21, 0x00


	//----- nvinfo : EIATTR_SPARSE_MMA_MASK
	.align		4
.L_11:
        /*0028*/ 	.byte	0x03, 0x50
        /*002a*/ 	.short	0x0000


	//----- nvinfo : EIATTR_MAXREG_COUNT
	.align		4
        /*002c*/ 	.byte	0x03, 0x1b
        /*002e*/ 	.short	0x00ff


	//----- nvinfo : EIATTR_MERCURY_ISA_VERSION
	.align		4
        /*0030*/ 	.byte	0x03, 0x5f
        /*0032*/ 	.short	0x0101


	//----- nvinfo : EIATTR_VRC_CTA_INIT_COUNT
	.align		4
        /*0034*/ 	.byte	0x02, 0x4a
	.zero		1
	.zero		1


	//----- nvinfo : EIATTR_EXIT_INSTR_OFFSETS
	.align		4
        /*0038*/ 	.byte	0x04, 0x1c
        /*003a*/ 	.short	(.L_13 - .L_12)


	//   ....[0]....
.L_12:
        /*003c*/ 	.word	0x00000150


	//----- nvinfo : EIATTR_MAX_THREADS
	.align		4
.L_13:
        /*0040*/ 	.byte	0x04, 0x05
        /*0042*/ 	.short	(.L_15 - .L_14)
.L_14:
        /*0044*/ 	.word	0x00000024
        /*0048*/ 	.word	0x00000001
        /*004c*/ 	.word	0x00000001


	//----- nvinfo : EIATTR_CBANK_PARAM_SIZE
	.align		4
.L_15:
        /*0050*/ 	.byte	0x03, 0x19
        /*0052*/ 	.short	0x0010


	//----- nvinfo : EIATTR_PARAM_CBANK
	.align		4
        /*0054*/ 	.byte	0x04, 0x0a
        /*0056*/ 	.short	(.L_17 - .L_16)
	.align		4
.L_16:
        /*0058*/ 	.word	index@(.nv.constant0.default_function_kernel)
        /*005c*/ 	.short	0x0380
        /*005e*/ 	.short	0x0010


	//----- nvinfo : EIATTR_SW_WAR
	.align		4
.L_17:
        /*0060*/ 	.byte	0x04, 0x36
        /*0062*/ 	.short	(.L_19 - .L_18)
.L_18:
        /*0064*/ 	.word	0x00000008
.L_19:


//--------------------- .nv.callgraph             --------------------------
	.section	.nv.callgraph,"",@"SHT_CUDA_CALLGRAPH"
	.align	4
	.sectionentsize	8
	.align		4
        /*0000*/ 	.word	0x00000000
	.align		4
        /*0004*/ 	.word	0xffffffff
	.align		4
        /*0008*/ 	.word	0x00000000
	.align		4
        /*000c*/ 	.word	0xfffffffe
	.align		4
        /*0010*/ 	.word	0x00000000
	.align		4
        /*0014*/ 	.word	0xfffffffd
	.align		4
        /*0018*/ 	.word	0x00000000
	.align		4
        /*001c*/ 	.word	0xfffffffc


//--------------------- .text.default_function_kernel --------------------------
	.section	.text.default_function_kernel,"ax",@progbits
	.align	128
        .global         default_function_kernel
        .type           default_function_kernel,@function
        .size           default_function_kernel,(.L_x_1 - default_function_kernel)
        .other          default_function_kernel,@"STO_CUDA_ENTRY STV_DEFAULT"
default_function_kernel:
.text.default_function_kernel:
[----:B------:R-:W-:Y:S01]  /*0000*/  LDC R1, c[0x0][0x37c] ;  /* 0x0000df00ff017b82 */ /* 0x000fe20000000800 */
[----:B------:R-:W0:Y:S07]  /*0010*/  S2R R7, SR_CTAID.X ;  /* 0x0000000000077919 */ /* 0x000e2e0000002500 */
[----:B------:R-:W1:Y:S01]  /*0020*/  LDC.64 R2, c[0x0][0x380] ;  /* 0x0000e000ff027b82 */ /* 0x000e620000000a00 */
[----:B------:R-:W2:Y:S01]  /*0030*/  LDCU.64 UR4, c[0x0][0x358] ;  /* 0x00006b00ff0477ac */ /* 0x000ea20008000a00 */
[----:B------:R-:W3:Y:S01]  /*0040*/  S2R R6, SR_TID.X ;  /* 0x0000000000067919 */ /* 0x000ee20000002100 */
[----:B0-----:R-:W-:-:S02]  /*0050*/  LOP3.LUT R0, R7, 0xf, RZ, 0xc0, !PT ;  /* 0x0000000f07007812 */ /* 0x001fc400078ec0ff */
[--C-:B---3--:R-:W-:Y:S01]  /*0060*/  SHF.R.U32.HI R5, RZ, 0x2, R6.reuse ;  /* 0x00000002ff057819 */ /* 0x108fe20000011606 */
[----:B------:R-:W-:-:S04]  /*0070*/  IMAD R6, R7, 0x4, R6 ;  /* 0x0000000407067824 */ /* 0x000fc800078e0206 */
[----:B------:R-:W-:Y:S01]  /*0080*/  IMAD R5, R0, 0x9, R5 ;  /* 0x0000000900057824 */ /* 0x000fe200078e0205 */
[----:B------:R-:W-:Y:S02]  /*0090*/  SHF.R.U32.HI R0, RZ, 0x4, R7 ;  /* 0x00000004ff007819 */ /* 0x000fe40000011607 */
[----:B------:R-:W-:Y:S02]  /*00a0*/  SHF.R.U32.HI R4, RZ, 0x1, R6 ;  /* 0x00000001ff047819 */ /* 0x000fe40000011606 */
[----:B------:R-:W-:-:S05]  /*00b0*/  LOP3.LUT R5, R5, 0x1fc, RZ, 0xc0, !PT ;  /* 0x000001fc05057812 */ /* 0x000fca00078ec0ff */
[----:B------:R-:W-:Y:S01]  /*00c0*/  IMAD R0, R0, 0x90, R5 ;  /* 0x0000009000007824 */ /* 0x000fe200078e0205 */
[----:B------:R-:W-:-:S04]  /*00d0*/  LOP3.LUT R5, R4, 0x3, RZ, 0xc0, !PT ;  /* 0x0000000304057812 */ /* 0x000fc800078ec0ff */
[----:B------:R-:W-:-:S05]  /*00e0*/  IADD3 R5, PT, PT, R0, R5, RZ ;  /* 0x0000000500057210 */ /* 0x000fca0007ffe0ff */
[----:B-1----:R-:W-:Y:S02]  /*00f0*/  IMAD.WIDE.U32 R2, R5, 0x4, R2 ;  /* 0x0000000405027825 */ /* 0x002fe400078e0002 */
[----:B------:R-:W0:Y:S04]  /*0100*/  LDC.64 R4, c[0x0][0x388] ;  /* 0x0000e200ff047b82 */ /* 0x000e280000000a00 */
[----:B--2---:R-:W2:Y:S01]  /*0110*/  LDG.E.CONSTANT R3, desc[UR4][R2.64] ;  /* 0x0000000402037981 */ /* 0x004ea2000c1e9900 */
[----:B------:R-:W-:-:S04]  /*0120*/  IMAD R7, R7, 0x20, R6 ;  /* 0x0000002007077824 */ /* 0x000fc800078e0206 */
[----:B0-----:R-:W-:-:S05]  /*0130*/  IMAD.WIDE.U32 R4, R7, 0x4, R4 ;  /* 0x0000000407047825 */ /* 0x001fca00078e0004 */
[----:B--2---:R-:W-:Y:S01]  /*0140*/  STG.E desc[UR4][R4.64], R3 ;  /* 0x0000000304007986 */ /* 0x004fe2000c101904 */
[----:B------:R-:W-:Y:S05]  /*0150*/  EXIT ;  /* 0x000000000000794d */ /* 0x000fea0003800000 */
.L_x_0:
[----:B------:R-:W-:-:S00]  /*0160*/  BRA `(.L_x_0) ;  /* 0xfffffffc00fc7947 */ /* 0x000fc0000383ffff */
[----:B------:R-:W-:-:S00]  /*0170*/  NOP ;  /* 0x0000000000007918 */ /* 0x000fc00000000000 */
        /* <DEDUP_REMOVED lines=8> */
.L_x_1:


//--------------------- .nv.shared.reserved.0     --------------------------
	.section	.nv.shared.reserved.0,"aw",@nobits
	.weak		__nv_reservedSMEM_offset_0_alias
	.size		__nv_reservedSMEM_offset_0_alias, 0, 64
	.other		__nv_reservedSMEM_offset_0_alias,@"STO_CUDA_RESERVED_SHARED STV_DEFAULT"
__nv_reservedSMEM_offset_0_alias:
	.zero		0
	.zero		64


//--------------------- .nv.constant0.default_function_kernel --------------------------
	.section	.nv.constant0.default_function_kernel,"a",@progbits
	.sectionflags	@""
	.align	4
.nv.constant0.default_function_kernel:
	.zero		912


//--------------------- SYMBOLS --------------------------

	.type		.nv.reservedSmem.offset0,@object
	.size		.nv.reservedSmem.offset0,0x4
